//
// Generated by NVIDIA NVVM Compiler
//
// Compiler Build ID: CL-36424714
// Cuda compilation tools, release 13.0, V13.0.88
// Based on NVVM 20.0.0
//

.version 9.0
.target sm_100
.address_size 64

	// .globl	_Z4testdPdS_
.func  (.param .align 16 .b8 func_retval0[16]) __internal_trig_reduction_slowpathd
(
	.param .b64 __internal_trig_reduction_slowpathd_param_0
)
;
.global .align 8 .b8 __cudart_i2opi_d[144] = {8, 93, 141, 31, 177, 95, 251, 107, 234, 146, 82, 138, 247, 57, 7, 61, 123, 241, 229, 235, 199, 186, 39, 117, 45, 234, 95, 158, 102, 63, 70, 79, 183, 9, 203, 39, 207, 126, 54, 109, 31, 109, 10, 90, 139, 17, 47, 239, 15, 152, 5, 222, 255, 151, 248, 31, 59, 40, 249, 189, 139, 95, 132, 156, 244, 57, 83, 131, 57, 214, 145, 57, 65, 126, 95, 180, 38, 112, 156, 233, 132, 68, 187, 46, 245, 53, 130, 232, 62, 167, 41, 177, 28, 235, 29, 254, 28, 146, 209, 9, 234, 46, 73, 6, 224, 210, 77, 66, 58, 110, 36, 183, 97, 197, 187, 222, 171, 99, 81, 254, 65, 144, 67, 60, 153, 149, 98, 219, 192, 221, 52, 245, 209, 87, 39, 252, 41, 21, 68, 78, 110, 131, 249, 162};

.visible .entry _Z4testdPdS_(
	.param .f64 _Z4testdPdS__param_0,
	.param .u64 .ptr .align 1 _Z4testdPdS__param_1,
	.param .u64 .ptr .align 1 _Z4testdPdS__param_2
)
{
	.reg .pred 	%p<5>;
	.reg .b32 	%r<18>;
	.reg .b64 	%rd<5>;
	.reg .b64 	%fd<38>;

	ld.param.f64 	%fd12, [_Z4testdPdS__param_0];
	ld.param.u64 	%rd1, [_Z4testdPdS__param_1];
	ld.param.u64 	%rd2, [_Z4testdPdS__param_2];
	abs.f64 	%fd1, %fd12;
	setp.neu.f64 	%p1, %fd1, 0d7FF0000000000000;
	@%p1 bra 	$L__BB0_2;
	mov.f64 	%fd18, 0d0000000000000000;
	mul.rn.f64 	%fd35, %fd12, %fd18;
	mov.b32 	%r17, 0;
	bra.uni 	$L__BB0_4;
$L__BB0_2:
	mul.f64 	%fd13, %fd12, 0d3FE45F306DC9C883;
	cvt.rni.s32.f64 	%r17, %fd13;
	cvt.rn.f64.s32 	%fd14, %r17;
	fma.rn.f64 	%fd15, %fd14, 0dBFF921FB54442D18, %fd12;
	fma.rn.f64 	%fd16, %fd14, 0dBC91A62633145C00, %fd15;
	fma.rn.f64 	%fd35, %fd14, 0dB97B839A252049C0, %fd16;
	setp.ltu.f64 	%p2, %fd1, 0d41E0000000000000;
	@%p2 bra 	$L__BB0_4;
	{ // callseq 0, 0
	.param .b64 param0;
	st.param.f64 	[param0], %fd12;
	.param .align 16 .b8 retval0[16];
	call.uni (retval0), 
	__internal_trig_reduction_slowpathd, 
	(
	param0
	);
	ld.param.f64 	%fd35, [retval0];
	ld.param.b32 	%r17, [retval0+8];
	} // callseq 0
$L__BB0_4:
	mul.rn.f64 	%fd19, %fd35, %fd35;
	fma.rn.f64 	%fd20, %fd19, 0dBDA8FF8320FD8164, 0d3E21EEA7C1EF8528;
	fma.rn.f64 	%fd21, %fd20, %fd19, 0dBE927E4F8E06E6D9;
	fma.rn.f64 	%fd22, %fd21, %fd19, 0d3EFA01A019DDBCE9;
	fma.rn.f64 	%fd23, %fd22, %fd19, 0dBF56C16C16C15D47;
	fma.rn.f64 	%fd24, %fd23, %fd19, 0d3FA5555555555551;
	fma.rn.f64 	%fd25, %fd24, %fd19, 0dBFE0000000000000;
	fma.rn.f64 	%fd26, %fd25, %fd19, 0d3FF0000000000000;
	fma.rn.f64 	%fd27, %fd19, 0d3DE5DB65F9785EBA, 0dBE5AE5F12CB0D246;
	fma.rn.f64 	%fd28, %fd27, %fd19, 0d3EC71DE369ACE392;
	fma.rn.f64 	%fd29, %fd28, %fd19, 0dBF2A01A019DB62A1;
	fma.rn.f64 	%fd30, %fd29, %fd19, 0d3F81111111110818;
	fma.rn.f64 	%fd31, %fd30, %fd19, 0dBFC5555555555554;
	fma.rn.f64 	%fd32, %fd31, %fd19, 0d0000000000000000;
	fma.rn.f64 	%fd33, %fd32, %fd35, %fd35;
	and.b32  	%r6, %r17, 1;
	setp.eq.b32 	%p3, %r6, 1;
	{
	.reg .b32 %temp; 
	mov.b64 	{%temp, %r7}, %fd33;
	}
	{
	.reg .b32 %temp; 
	mov.b64 	{%r8, %temp}, %fd33;
	}
	xor.b32  	%r9, %r7, -2147483648;
	mov.b64 	%fd34, {%r8, %r9};
	selp.f64 	%fd36, %fd26, %fd33, %p3;
	selp.f64 	%fd37, %fd34, %fd26, %p3;
	and.b32  	%r10, %r17, 2;
	setp.eq.s32 	%p4, %r10, 0;
	@%p4 bra 	$L__BB0_6;
	{
	.reg .b32 %temp; 
	mov.b64 	{%temp, %r11}, %fd36;
	}
	{
	.reg .b32 %temp; 
	mov.b64 	{%r12, %temp}, %fd36;
	}
	xor.b32  	%r13, %r11, -2147483648;
	mov.b64 	%fd36, {%r12, %r13};
	{
	.reg .b32 %temp; 
	mov.b64 	{%temp, %r14}, %fd37;
	}
	{
	.reg .b32 %temp; 
	mov.b64 	{%r15, %temp}, %fd37;
	}
	xor.b32  	%r16, %r14, -2147483648;
	mov.b64 	%fd37, {%r15, %r16};
$L__BB0_6:
	cvta.to.global.u64 	%rd3, %rd1;
	cvta.to.global.u64 	%rd4, %rd2;
	st.global.f64 	[%rd3], %fd36;
	st.global.f64 	[%rd4], %fd37;
	ret;

}
.func  (.param .align 16 .b8 func_retval0[16]) __internal_trig_reduction_slowpathd(
	.param .b64 __internal_trig_reduction_slowpathd_param_0
)
{
	.local .align 8 .b8 	__local_depot1[40];
	.reg .b64 	%SP;
	.reg .b64 	%SPL;
	.reg .pred 	%p<10>;
	.reg .b32 	%r<47>;
	.reg .b64 	%rd<74>;
	.reg .b64 	%fd<5>;

	mov.u64 	%SPL, __local_depot1;
	ld.param.f64 	%fd4, [__internal_trig_reduction_slowpathd_param_0];
	add.u64 	%rd1, %SPL, 0;
	{
	.reg .b32 %temp; 
	mov.b64 	{%temp, %r1}, %fd4;
	}
	shr.u32 	%r2, %r1, 20;
	and.b32  	%r3, %r2, 2047;
	setp.eq.s32 	%p1, %r3, 2047;
	mov.b32 	%r46, 0;
	@%p1 bra 	$L__BB1_9;
	add.s32 	%r20, %r3, -1024;
	mov.b64 	%rd20, %fd4;
	shl.b64 	%rd2, %rd20, 11;
	shr.u32 	%r4, %r20, 6;
	sub.s32 	%r45, 15, %r4;
	sub.s32 	%r21, 19, %r4;
	setp.lt.u32 	%p2, %r20, 128;
	selp.b32 	%r6, 18, %r21, %p2;
	setp.ge.s32 	%p3, %r45, %r6;
	mov.b64 	%rd70, 0;
	@%p3 bra 	$L__BB1_4;
	add.s32 	%r23, %r6, %r4;
	neg.s32 	%r43, %r23;
	or.b64  	%rd3, %rd2, -9223372036854775808;
	mov.b64 	%rd70, 0;
	mov.b32 	%r42, 0;
	mov.u64 	%rd25, __cudart_i2opi_d;
	mov.u32 	%r44, %r45;
$L__BB1_3:
	.pragma "nounroll";
	mul.wide.s32 	%rd22, %r42, 8;
	add.s64 	%rd23, %rd1, %rd22;
	mul.wide.s32 	%rd24, %r44, 8;
	add.s64 	%rd26, %rd25, %rd24;
	ld.global.nc.u64 	%rd27, [%rd26];
	{
	.reg .u32 %r0, %r1, %r2, %r3, %alo, %ahi, %blo, %bhi, %clo, %chi;
	mov.b64 	{%alo,%ahi}, %rd27;
	mov.b64 	{%blo,%bhi}, %rd3;
	mov.b64 	{%clo,%chi}, %rd70;
	mad.lo.cc.u32 	%r0, %alo, %blo, %clo;
	madc.hi.cc.u32 	%r1, %alo, %blo, %chi;
	madc.hi.u32 	%r2, %alo, %bhi, 0;
	mad.lo.cc.u32 	%r1, %alo, %bhi, %r1;
	madc.hi.cc.u32 	%r2, %ahi, %blo, %r2;
	madc.hi.u32 	%r3, %ahi, %bhi, 0;
	mad.lo.cc.u32 	%r1, %ahi, %blo, %r1;
	madc.lo.cc.u32 	%r2, %ahi, %bhi, %r2;
	addc.u32 	%r3, %r3, 0;
	mov.b64 	%rd28, {%r0,%r1};
	mov.b64 	%rd70, {%r2,%r3};
	}
	st.local.u64 	[%rd23], %rd28;
	add.s32 	%r44, %r44, 1;
	add.s32 	%r43, %r43, 1;
	add.s32 	%r42, %r42, 1;
	setp.ne.s32 	%p4, %r43, -15;
	mov.u32 	%r45, %r6;
	@%p4 bra 	$L__BB1_3;
$L__BB1_4:
	cvt.s64.s32 	%rd29, %r45;
	cvt.u64.u32 	%rd30, %r4;
	add.s64 	%rd31, %rd30, %rd29;
	shl.b64 	%rd32, %rd31, 3;
	add.s64 	%rd33, %rd1, %rd32;
	st.local.u64 	[%rd33+-120], %rd70;
	and.b32  	%r15, %r2, 63;
	ld.local.u64 	%rd72, [%rd1+16];
	ld.local.u64 	%rd71, [%rd1+24];
	setp.eq.s32 	%p5, %r15, 0;
	@%p5 bra 	$L__BB1_6;
	shl.b64 	%rd34, %rd71, %r15;
	shr.u64 	%rd35, %rd72, 1;
	xor.b32  	%r24, %r15, 63;
	shr.u64 	%rd36, %rd35, %r24;
	or.b64  	%rd71, %rd34, %rd36;
	ld.local.u64 	%rd37, [%rd1+8];
	shl.b64 	%rd38, %rd72, %r15;
	shr.u64 	%rd39, %rd37, 1;
	shr.u64 	%rd40, %rd39, %r24;
	or.b64  	%rd72, %rd38, %rd40;
$L__BB1_6:
	and.b32  	%r25, %r1, -2147483648;
	shr.u64 	%rd41, %rd71, 62;
	cvt.u32.u64 	%r26, %rd41;
	mov.b64 	{%r27, %r28}, %rd71;
	mov.b64 	{%r29, %r30}, %rd72;
	shf.l.wrap.b32 	%r31, %r30, %r27, 2;
	shf.l.wrap.b32 	%r32, %r27, %r28, 2;
	mov.b64 	%rd42, {%r31, %r32};
	shl.b64 	%rd43, %rd72, 2;
	shr.u64 	%rd44, %rd42, 63;
	cvt.u32.u64 	%r33, %rd44;
	add.s32 	%r34, %r33, %r26;
	setp.eq.s32 	%p6, %r25, 0;
	neg.s32 	%r35, %r34;
	selp.b32 	%r46, %r34, %r35, %p6;
	setp.gt.s64 	%p7, %rd42, -1;
	mov.b64 	%rd45, 0;
	{
	.reg .u32 %r0, %r1, %r2, %r3, %a0, %a1, %a2, %a3, %b0, %b1, %b2, %b3;
	mov.b64 	{%a0,%a1}, %rd45;
	mov.b64 	{%a2,%a3}, %rd45;
	mov.b64 	{%b0,%b1}, %rd43;
	mov.b64 	{%b2,%b3}, %rd42;
	sub.cc.u32 	%r0, %a0, %b0;
	subc.cc.u32 	%r1, %a1, %b1;
	subc.cc.u32 	%r2, %a2, %b2;
	subc.u32 	%r3, %a3, %b3;
	mov.b64 	%rd46, {%r0,%r1};
	mov.b64 	%rd47, {%r2,%r3};
	}
	xor.b32  	%r36, %r25, -2147483648;
	selp.b64 	%rd73, %rd42, %rd47, %p7;
	selp.b64 	%rd14, %rd43, %rd46, %p7;
	selp.b32 	%r17, %r25, %r36, %p7;
	clz.b64 	%r37, %rd73;
	cvt.u64.u32 	%rd15, %r37;
	setp.eq.s32 	%p8, %r37, 0;
	@%p8 bra 	$L__BB1_8;
	cvt.u32.u64 	%r38, %rd15;
	and.b32  	%r39, %r38, 63;
	shl.b64 	%rd48, %rd73, %r39;
	shr.u64 	%rd49, %rd14, 1;
	not.b32 	%r40, %r38;
	and.b32  	%r41, %r40, 63;
	shr.u64 	%rd50, %rd49, %r41;
	or.b64  	%rd73, %rd48, %rd50;
$L__BB1_8:
	mov.b64 	%rd51, -3958705157555305931;
	{
	.reg .u32 %r0, %r1, %r2, %r3, %alo, %ahi, %blo, %bhi;
	mov.b64 	{%alo,%ahi}, %rd73;
	mov.b64 	{%blo,%bhi}, %rd51;
	mul.lo.u32 	%r0, %alo, %blo;
	mul.hi.u32 	%r1, %alo, %blo;
	mad.lo.cc.u32 	%r1, %alo, %bhi, %r1;
	madc.hi.u32 	%r2, %alo, %bhi, 0;
	mad.lo.cc.u32 	%r1, %ahi, %blo, %r1;
	madc.hi.cc.u32 	%r2, %ahi, %blo, %r2;
	madc.hi.u32 	%r3, %ahi, %bhi, 0;
	mad.lo.cc.u32 	%r2, %ahi, %bhi, %r2;
	addc.u32 	%r3, %r3, 0;
	mov.b64 	%rd52, {%r0,%r1};
	mov.b64 	%rd53, {%r2,%r3};
	}
	setp.gt.s64 	%p9, %rd53, 0;
	{
	.reg .u32 %r0, %r1, %r2, %r3, %a0, %a1, %a2, %a3, %b0, %b1, %b2, %b3;
	mov.b64 	{%a0,%a1}, %rd52;
	mov.b64 	{%a2,%a3}, %rd53;
	mov.b64 	{%b0,%b1}, %rd52;
	mov.b64 	{%b2,%b3}, %rd53;
	add.cc.u32 	%r0, %a0, %b0;
	addc.cc.u32 	%r1, %a1, %b1;
	addc.cc.u32 	%r2, %a2, %b2;
	addc.u32 	%r3, %a3, %b3;
	mov.b64 	%rd54, {%r0,%r1};
	mov.b64 	%rd55, {%r2,%r3};
	}
	selp.b64 	%rd56, %rd55, %rd53, %p9;
	selp.s64 	%rd57, -1, 0, %p9;
	sub.s64 	%rd58, %rd57, %rd15;
	cvt.u64.u32 	%rd59, %r17;
	shl.b64 	%rd60, %rd59, 32;
	add.s64 	%rd61, %rd56, 1;
	shr.u64 	%rd62, %rd61, 10;
	add.s64 	%rd63, %rd62, 1;
	shr.u64 	%rd64, %rd63, 1;
	shl.b64 	%rd65, %rd58, 52;
	add.s64 	%rd66, %rd65, %rd64;
	add.s64 	%rd67, %rd66, 4602678819172646912;
	or.b64  	%rd68, %rd67, %rd60;
	mov.b64 	%fd4, %rd68;
$L__BB1_9:
	st.param.f64 	[func_retval0], %fd4;
	st.param.b32 	[func_retval0+8], %r46;
	ret;

}


// ===== COMPILED SASS (sm_100) =====

	.target	sm_100

	.elftype	@"ET_EXEC"


//--------------------- .note.nv.tkinfo           --------------------------
	.section	.note.nv.tkinfo,"",@"SHT_NOTE"
	.sectionflags	@"SHF_NOTE_NV_TKINFO"
	.tkinfo
        /*0018*/ 	.word	0x00000002
        /*0030*/ 	.string	""
        /*0030*/ 	.string	"ptxas"
        /*0030*/ 	.string	"Cuda compilation tools, release 13.0, V13.0.88"
        /*0030*/ 	.string	"Build cuda_13.0.r13.0/compiler.36424714_0"
        /*0030*/ 	.string	"-arch sm_100 -m 64 "



//--------------------- .note.nv.cuinfo           --------------------------
	.section	.note.nv.cuinfo,"",@"SHT_NOTE"
	.sectionflags	@"SHF_NOTE_NV_CUINFO"
        /*0018*/ 	.short	0x0002
        /*001a*/ 	.short	0x0064
        /*001c*/ 	.short	0x0082
	.zero		2


//--------------------- .nv.info                  --------------------------
	.section	.nv.info,"",@"SHT_CUDA_INFO"
	.align	4


	//----- nvinfo : EIATTR_REGCOUNT
	.align		4
        /*0000*/ 	.byte	0x04, 0x2f
        /*0002*/ 	.short	(.L_2 - .L_1)
	.align		4
.L_1:
        /*0004*/ 	.word	index@(_Z4testdPdS_)
        /*0008*/ 	.word	0x00000018


	//----- nvinfo : EIATTR_FRAME_SIZE
	.align		4
.L_2:
        /*000c*/ 	.byte	0x04, 0x11
        /*000e*/ 	.short	(.L_4 - .L_3)
	.align		4
.L_3:
        /*0010*/ 	.word	index@($_Z4testdPdS_$__internal_trig_reduction_slowpathd)
        /*0014*/ 	.word	0x00000028


	//----- nvinfo : EIATTR_FRAME_SIZE
	.align		4
.L_4:
        /*0018*/ 	.byte	0x04, 0x11
        /*001a*/ 	.short	(.L_6 - .L_5)
	.align		4
.L_5:
        /*001c*/ 	.word	index@(_Z4testdPdS_)
        /*0020*/ 	.word	0x00000028


	//----- nvinfo : EIATTR_MIN_STACK_SIZE
	.align		4
.L_6:
        /*0024*/ 	.byte	0x04, 0x12
        /*0026*/ 	.short	(.L_8 - .L_7)
	.align		4
.L_7:
        /*0028*/ 	.word	index@(_Z4testdPdS_)
        /*002c*/ 	.word	0x00000028
.L_8:


//--------------------- .nv.compat                --------------------------
	.section	.nv.compat,"",@"SHT_CUDA_COMPAT_INFO"
	.align	4
        /*0000*/ 	.byte	0x02, 0x09, 0x00, 0x00, 0x02, 0x02, 0x01, 0x00, 0x02, 0x05, 0x05, 0x00, 0x03, 0x07, 0x01, 0x01
        /*0010*/ 	.byte	0x02, 0x03, 0x00, 0x00, 0x02, 0x06, 0x01, 0x00, 0x04, 0x0b, 0x08, 0x00, 0x01, 0x00, 0x00, 0x00
        /*0020*/ 	.byte	0x00, 0x00, 0x00, 0x00


//--------------------- .nv.info._Z4testdPdS_     --------------------------
	.section	.nv.info._Z4testdPdS_,"",@"SHT_CUDA_INFO"
	.sectionflags	@""
	.align	4


	//----- nvinfo : EIATTR_CUDA_API_VERSION
	.align		4
        /*0000*/ 	.byte	0x04, 0x37
        /*0002*/ 	.short	(.L_10 - .L_9)
.L_9:
        /*0004*/ 	.word	0x00000082


	//----- nvinfo : EIATTR_KPARAM_INFO
	.align		4
.L_10:
        /*0008*/ 	.byte	0x04, 0x17
        /*000a*/ 	.short	(.L_12 - .L_11)
.L_11:
        /*000c*/ 	.word	0x00000000
        /*0010*/ 	.short	0x0002
        /*0012*/ 	.short	0x0010
        /*0014*/ 	.byte	0x00, 0xf5, 0x21, 0x00


	//----- nvinfo : EIATTR_KPARAM_INFO
	.align		4
.L_12:
        /*0018*/ 	.byte	0x04, 0x17
        /*001a*/ 	.short	(.L_14 - .L_13)
.L_13:
        /*001c*/ 	.word	0x00000000
        /*0020*/ 	.short	0x0001
        /*0022*/ 	.short	0x0008
        /*0024*/ 	.byte	0x00, 0xf5, 0x21, 0x00


	//----- nvinfo : EIATTR_KPARAM_INFO
	.align		4
.L_14:
        /*0028*/ 	.byte	0x04, 0x17
        /*002a*/ 	.short	(.L_16 - .L_15)
.L_15:
        /*002c*/ 	.word	0x00000000
        /*0030*/ 	.short	0x0000
        /*0032*/ 	.short	0x0000
        /*0034*/ 	.byte	0x00, 0xf0, 0x21, 0x00


	//----- nvinfo : EIATTR_SPARSE_MMA_MASK
	.align		4
.L_16:
        /*0038*/ 	.byte	0x03, 0x50
        /*003a*/ 	.short	0x0000


	//----- nvinfo : EIATTR_MAXREG_COUNT
	.align		4
        /*003c*/ 	.byte	0x03, 0x1b
        /*003e*/ 	.short	0x00ff


	//----- nvinfo : EIATTR_MERCURY_ISA_VERSION
	.align		4
        /*0040*/ 	.byte	0x03, 0x5f
        /*0042*/ 	.short	0x0101


	//----- nvinfo : EIATTR_VRC_CTA_INIT_COUNT
	.align		4
        /*0044*/ 	.byte	0x02, 0x4a
	.zero		1
	.zero		1


	//----- nvinfo : EIATTR_EXIT_INSTR_OFFSETS
	.align		4
        /*0048*/ 	.byte	0x04, 0x1c
        /*004a*/ 	.short	(.L_18 - .L_17)


	//   ....[0]....
.L_17:
        /*004c*/ 	.word	0x00000510


	//----- nvinfo : EIATTR_CRS_STACK_SIZE
	.align		4
.L_18:
        /*0050*/ 	.byte	0x04, 0x1e
        /*0052*/ 	.short	(.L_20 - .L_19)
.L_19:
        /*0054*/ 	.word	0x00000000


	//----- nvinfo : EIATTR_CBANK_PARAM_SIZE
	.align		4
.L_20:
        /*0058*/ 	.byte	0x03, 0x19
        /*005a*/ 	.short	0x0018


	//----- nvinfo : EIATTR_PARAM_CBANK
	.align		4
        /*005c*/ 	.byte	0x04, 0x0a
        /*005e*/ 	.short	(.L_22 - .L_21)
	.align		4
.L_21:
        /*0060*/ 	.word	index@(.nv.constant0._Z4testdPdS_)
        /*0064*/ 	.short	0x0380
        /*0066*/ 	.short	0x0018


	//----- nvinfo : EIATTR_SW_WAR
	.align		4
.L_22:
        /*0068*/ 	.byte	0x04, 0x36
        /*006a*/ 	.short	(.L_24 - .L_23)
.L_23:
        /*006c*/ 	.word	0x00000008
.L_24:


//--------------------- .nv.callgraph             --------------------------
	.section	.nv.callgraph,"",@"SHT_CUDA_CALLGRAPH"
	.align	4
	.sectionentsize	8
	.align		4
        /*0000*/ 	.word	0x00000000
	.align		4
        /*0004*/ 	.word	0xffffffff
	.align		4
        /*0008*/ 	.word	0x00000000
	.align		4
        /*000c*/ 	.word	0xfffffffe
	.align		4
        /*0010*/ 	.word	0x00000000
	.align		4
        /*0014*/ 	.word	0xfffffffd
	.align		4
        /*0018*/ 	.word	0x00000000
	.align		4
        /*001c*/ 	.word	0xfffffffc


//--------------------- .nv.constant4             --------------------------
	.section	.nv.constant4,"a",@progbits
	.align	8
	.align		8
.nv.constant4:
        /*0000*/ 	.dword	__cudart_i2opi_d


//--------------------- .text._Z4testdPdS_        --------------------------
	.section	.text._Z4testdPdS_,"ax",@progbits
	.align	128
        .global         _Z4testdPdS_
        .type           _Z4testdPdS_,@function
        .size           _Z4testdPdS_,(.L_x_6 - _Z4testdPdS_)
        .other          _Z4testdPdS_,@"STO_CUDA_ENTRY STV_DEFAULT"
_Z4testdPdS_:
.text._Z4testdPdS_:
[----:B------:R-:W0:Y:S08]  /*0000*/  LDC R1, c[0x0][0x37c] ;  /* 0x0000df00ff017b82 */ /* 0x000e300000000800 */
[----:B------:R-:W1:Y:S01]  /*0010*/  LDC.64 R8, c[0x0][0x380] ;  /* 0x0000e000ff087b82 */ /* 0x000e620000000a00 */
[----:B0-----:R-:W-:Y:S01]  /*0020*/  VIADD R1, R1, 0xffffffd8 ;  /* 0xffffffd801017836 */ /* 0x001fe20000000000 */
[----:B-1----:R-:W-:-:S14]  /*0030*/  DSETP.NEU.AND P0, PT, |R8|, +INF , PT ;  /* 0x7ff000000800742a */ /* 0x002fdc0003f0d200 */
[----:B------:R-:W-:Y:S01]  /*0040*/  @!P0 DMUL R2, RZ, R8 ;  /* 0x00000008ff028228 */ /* 0x000fe20000000000 */
[----:B------:R-:W-:Y:S01]  /*0050*/  @!P0 IMAD.MOV.U32 R0, RZ, RZ, RZ ;  /* 0x000000ffff008224 */ /* 0x000fe200078e00ff */
[----:B------:R-:W-:Y:S09]  /*0060*/  @!P0 BRA `(.L_x_0) ;  /* 0x0000000000488947 */ /* 0x000ff20003800000 */
[----:B------:R-:W-:Y:S01]  /*0070*/  UMOV UR4, 0x6dc9c883 ;  /* 0x6dc9c88300047882 */ /* 0x000fe20000000000 */
[----:B------:R-:W-:Y:S01]  /*0080*/  UMOV UR5, 0x3fe45f30 ;  /* 0x3fe45f3000057882 */ /* 0x000fe20000000000 */
[C---:B------:R-:W-:Y:S02]  /*0090*/  DSETP.GE.AND P0, PT, |R8|.reuse, 2.14748364800000000000e+09, PT ;  /* 0x41e000000800742a */ /* 0x040fe40003f06200 */
[----:B------:R-:W-:Y:S01]  /*00a0*/  DMUL R4, R8, UR4 ;  /* 0x0000000408047c28 */ /* 0x000fe20008000000 */
[----:B------:R-:W-:Y:S01]  /*00b0*/  UMOV UR4, 0x54442d18 ;  /* 0x54442d1800047882 */ /* 0x000fe20000000000 */
[----:B------:R-:W-:-:S04]  /*00c0*/  UMOV UR5, 0x3ff921fb ;  /* 0x3ff921fb00057882 */ /* 0x000fc80000000000 */
[----:B------:R-:W0:Y:S08]  /*00d0*/  F2I.F64 R0, R4 ;  /* 0x0000000400007311 */ /* 0x000e300000301100 */
[----:B0-----:R-:W0:Y:S02]  /*00e0*/  I2F.F64 R2, R0 ;  /* 0x0000000000027312 */ /* 0x001e240000201c00 */
[----:B0-----:R-:W-:Y:S01]  /*00f0*/  DFMA R6, R2, -UR4, R8 ;  /* 0x8000000402067c2b */ /* 0x001fe20008000008 */
[----:B------:R-:W-:Y:S01]  /*0100*/  UMOV UR4, 0x33145c00 ;  /* 0x33145c0000047882 */ /* 0x000fe20000000000 */
[----:B------:R-:W-:-:S06]  /*0110*/  UMOV UR5, 0x3c91a626 ;  /* 0x3c91a62600057882 */ /* 0x000fcc0000000000 */
[----:B------:R-:W-:Y:S01]  /*0120*/  DFMA R6, R2, -UR4, R6 ;  /* 0x8000000402067c2b */ /* 0x000fe20008000006 */
[----:B------:R-:W-:Y:S01]  /*0130*/  UMOV UR4, 0x252049c0 ;  /* 0x252049c000047882 */ /* 0x000fe20000000000 */
[----:B------:R-:W-:-:S06]  /*0140*/  UMOV UR5, 0x397b839a ;  /* 0x397b839a00057882 */ /* 0x000fcc0000000000 */
[----:B------:R-:W-:Y:S01]  /*0150*/  DFMA R2, R2, -UR4, R6 ;  /* 0x8000000402027c2b */ /* 0x000fe20008000006 */
[----:B------:R-:W-:Y:S10]  /*0160*/  @!P0 BRA `(.L_x_0) ;  /* 0x0000000000088947 */ /* 0x000ff40003800000 */
[----:B------:R-:W-:-:S07]  /*0170*/  MOV R12, 0x190 ;  /* 0x00000190000c7802 */ /* 0x000fce0000000f00 */
[----:B------:R-:W-:Y:S05]  /*0180*/  CALL.REL.NOINC `($_Z4testdPdS_$__internal_trig_reduction_slowpathd) ;  /* 0x0000000000e47944 */ /* 0x000fea0003c00000 */
.L_x_0:
[----:B------:R-:W-:Y:S01]  /*0190*/  DMUL R4, R2, R2 ;  /* 0x0000000202047228 */ /* 0x000fe20000000000 */
[----:B------:R-:W-:Y:S01]  /*01a0*/  IMAD.MOV.U32 R8, RZ, RZ, 0x2cb0d246 ;  /* 0x2cb0d246ff087424 */ /* 0x000fe200078e00ff */
[----:B------:R-:W-:Y:S01]  /*01b0*/  UMOV UR6, 0xf9785eba ;  /* 0xf9785eba00067882 */ /* 0x000fe20000000000 */
[----:B------:R-:W-:Y:S01]  /*01c0*/  IMAD.MOV.U32 R9, RZ, RZ, 0x3e5ae5f1 ;  /* 0x3e5ae5f1ff097424 */ /* 0x000fe200078e00ff */
[----:B------:R-:W-:Y:S01]  /*01d0*/  UMOV UR7, 0x3de5db65 ;  /* 0x3de5db6500077882 */ /* 0x000fe20000000000 */
[----:B------:R-:W-:Y:S01]  /*01e0*/  IMAD.MOV.U32 R6, RZ, RZ, -0x3e107ad8 ;  /* 0xc1ef8528ff067424 */ /* 0x000fe200078e00ff */
[----:B------:R-:W-:Y:S01]  /*01f0*/  UMOV UR4, 0x20fd8164 ;  /* 0x20fd816400047882 */ /* 0x000fe20000000000 */
[----:B------:R-:W-:Y:S01]  /*0200*/  IMAD.MOV.U32 R7, RZ, RZ, 0x3e21eea7 ;  /* 0x3e21eea7ff077424 */ /* 0x000fe200078e00ff */
[----:B------:R-:W-:Y:S01]  /*0210*/  UMOV UR5, 0x3da8ff83 ;  /* 0x3da8ff8300057882 */ /* 0x000fe20000000000 */
[C---:B------:R-:W-:Y:S01]  /*0220*/  DFMA R8, R4.reuse, UR6, -R8 ;  /* 0x0000000604087c2b */ /* 0x040fe20008000808 */
[----:B------:R-:W-:Y:S01]  /*0230*/  UMOV UR6, 0x69ace392 ;  /* 0x69ace39200067882 */ /* 0x000fe20000000000 */
[----:B------:R-:W-:Y:S01]  /*0240*/  UMOV UR7, 0x3ec71de3 ;  /* 0x3ec71de300077882 */ /* 0x000fe20000000000 */
[----:B------:R-:W0:Y:S01]  /*0250*/  LDC.64 R10, c[0x0][0x390] ;  /* 0x0000e400ff0a7b82 */ /* 0x000e220000000a00 */
[C---:B------:R-:W-:Y:S01]  /*0260*/  DFMA R6, R4.reuse, -UR4, R6 ;  /* 0x8000000404067c2b */ /* 0x040fe20008000006 */
[----:B------:R-:W-:Y:S01]  /*0270*/  UMOV UR4, 0x8e06e6d9 ;  /* 0x8e06e6d900047882 */ /* 0x000fe20000000000 */
[----:B------:R-:W-:Y:S01]  /*0280*/  UMOV UR5, 0x3e927e4f ;  /* 0x3e927e4f00057882 */ /* 0x000fe20000000000 */
[----:B------:R-:W-:Y:S01]  /*0290*/  LOP3.LUT P1, RZ, R0, 0x2, RZ, 0xc0, !PT ;  /* 0x0000000200ff7812 */ /* 0x000fe2000782c0ff */
[----:B------:R-:W-:Y:S01]  /*02a0*/  DFMA R8, R4, R8, UR6 ;  /* 0x0000000604087e2b */ /* 0x000fe20008000008 */
[----:B------:R-:W-:Y:S01]  /*02b0*/  UMOV UR6, 0x19db62a1 ;  /* 0x19db62a100067882 */ /* 0x000fe20000000000 */
[----:B------:R-:W-:-:S02]  /*02c0*/  UMOV UR7, 0x3f2a01a0 ;  /* 0x3f2a01a000077882 */ /* 0x000fc40000000000 */
[C---:B------:R-:W-:Y:S01]  /*02d0*/  DFMA R6, R4.reuse, R6, -UR4 ;  /* 0x8000000404067e2b */ /* 0x040fe20008000006 */
[----:B------:R-:W-:Y:S01]  /*02e0*/  UMOV UR4, 0x19ddbce9 ;  /* 0x19ddbce900047882 */ /* 0x000fe20000000000 */
[----:B------:R-:W-:Y:S02]  /*02f0*/  UMOV UR5, 0x3efa01a0 ;  /* 0x3efa01a000057882 */ /* 0x000fe40000000000 */
[C---:B------:R-:W-:Y:S01]  /*0300*/  DFMA R8, R4.reuse, R8, -UR6 ;  /* 0x8000000604087e2b */ /* 0x040fe20008000008 */
[----:B------:R-:W-:Y:S01]  /*0310*/  UMOV UR6, 0x11110818 ;  /* 0x1111081800067882 */ /* 0x000fe20000000000 */
[----:B------:R-:W-:Y:S02]  /*0320*/  UMOV UR7, 0x3f811111 ;  /* 0x3f81111100077882 */ /* 0x000fe40000000000 */
[----:B------:R-:W-:Y:S01]  /*0330*/  DFMA R6, R4, R6, UR4 ;  /* 0x0000000404067e2b */ /* 0x000fe20008000006 */
[----:B------:R-:W-:Y:S01]  /*0340*/  UMOV UR4, 0x16c15d47 ;  /* 0x16c15d4700047882 */ /* 0x000fe20000000000 */
[----:B------:R-:W-:-:S02]  /*0350*/  UMOV UR5, 0x3f56c16c ;  /* 0x3f56c16c00057882 */ /* 0x000fc40000000000 */
[C---:B------:R-:W-:Y:S01]  /*0360*/  DFMA R8, R4.reuse, R8, UR6 ;  /* 0x0000000604087e2b */ /* 0x040fe20008000008 */
[----:B------:R-:W-:Y:S01]  /*0370*/  UMOV UR6, 0x55555554 ;  /* 0x5555555400067882 */ /* 0x000fe20000000000 */
[----:B------:R-:W-:Y:S02]  /*0380*/  UMOV UR7, 0x3fc55555 ;  /* 0x3fc5555500077882 */ /* 0x000fe40000000000 */
[C---:B------:R-:W-:Y:S01]  /*0390*/  DFMA R6, R4.reuse, R6, -UR4 ;  /* 0x8000000404067e2b */ /* 0x040fe20008000006 */
[----:B------:R-:W-:Y:S01]  /*03a0*/  UMOV UR4, 0x55555551 ;  /* 0x5555555100047882 */ /* 0x000fe20000000000 */
[----:B------:R-:W-:Y:S02]  /*03b0*/  UMOV UR5, 0x3fa55555 ;  /* 0x3fa5555500057882 */ /* 0x000fe40000000000 */
[----:B------:R-:W-:-:S04]  /*03c0*/  DFMA R8, R4, R8, -UR6 ;  /* 0x8000000604087e2b */ /* 0x000fc80008000008 */
[C---:B------:R-:W-:Y:S01]  /*03d0*/  DFMA R6, R4.reuse, R6, UR4 ;  /* 0x0000000404067e2b */ /* 0x040fe20008000006 */
[----:B------:R-:W1:Y:S03]  /*03e0*/  LDCU.64 UR4, c[0x0][0x358] ;  /* 0x00006b00ff0477ac */ /* 0x000e660008000a00 */
[----:B------:R-:W-:-:S04]  /*03f0*/  DFMA R8, R4, R8, RZ ;  /* 0x000000080408722b */ /* 0x000fc800000000ff */
[----:B------:R-:W-:-:S04]  /*0400*/  DFMA R6, R4, R6, -0.5 ;  /* 0xbfe000000406742b */ /* 0x000fc80000000006 */
[----:B------:R-:W-:Y:S01]  /*0410*/  DFMA R8, R8, R2, R2 ;  /* 0x000000020808722b */ /* 0x000fe20000000002 */
[----:B------:R-:W-:-:S03]  /*0420*/  LOP3.LUT R2, R0, 0x1, RZ, 0xc0, !PT ;  /* 0x0000000100027812 */ /* 0x000fc600078ec0ff */
[----:B------:R-:W-:Y:S01]  /*0430*/  DFMA R6, R4, R6, 1 ;  /* 0x3ff000000406742b */ /* 0x000fe20000000006 */
[----:B------:R-:W1:Y:S01]  /*0440*/  LDC.64 R4, c[0x0][0x388] ;  /* 0x0000e200ff047b82 */ /* 0x000e620000000a00 */
[----:B------:R-:W-:-:S04]  /*0450*/  ISETP.NE.U32.AND P0, PT, R2, 0x1, PT ;  /* 0x000000010200780c */ /* 0x000fc80003f05070 */
[----:B------:R-:W-:-:S04]  /*0460*/  LOP3.LUT R13, R9, 0x80000000, RZ, 0x3c, !PT ;  /* 0x80000000090d7812 */ /* 0x000fc800078e3cff */
[----:B------:R-:W-:Y:S02]  /*0470*/  FSEL R3, R7, R9, !P0 ;  /* 0x0000000907037208 */ /* 0x000fe40004000000 */
[----:B------:R-:W-:Y:S02]  /*0480*/  FSEL R9, R13, R7, !P0 ;  /* 0x000000070d097208 */ /* 0x000fe40004000000 */
[----:B------:R-:W-:Y:S02]  /*0490*/  @P1 LOP3.LUT R7, R3, 0x80000000, RZ, 0x3c, !PT ;  /* 0x8000000003071812 */ /* 0x000fe400078e3cff */
[----:B------:R-:W-:Y:S02]  /*04a0*/  @P1 LOP3.LUT R13, R9, 0x80000000, RZ, 0x3c, !PT ;  /* 0x80000000090d1812 */ /* 0x000fe400078e3cff */
[----:B------:R-:W-:Y:S01]  /*04b0*/  FSEL R2, R6, R8, !P0 ;  /* 0x0000000806027208 */ /* 0x000fe20004000000 */
[----:B------:R-:W-:Y:S01]  /*04c0*/  @P1 IMAD.MOV.U32 R3, RZ, RZ, R7 ;  /* 0x000000ffff031224 */ /* 0x000fe200078e0007 */
[----:B------:R-:W-:Y:S01]  /*04d0*/  FSEL R8, R8, R6, !P0 ;  /* 0x0000000608087208 */ /* 0x000fe20004000000 */
[----:B------:R-:W-:-:S03]  /*04e0*/  @P1 IMAD.MOV.U32 R9, RZ, RZ, R13 ;  /* 0x000000ffff091224 */ /* 0x000fc600078e000d */
[----:B-1----:R-:W-:Y:S04]  /*04f0*/  STG.E.64 desc[UR4][R4.64], R2 ;  /* 0x0000000204007986 */ /* 0x002fe8000c101b04 */
[----:B0-----:R-:W-:Y:S01]  /*0500*/  STG.E.64 desc[UR4][R10.64], R8 ;  /* 0x000000080a007986 */ /* 0x001fe2000c101b04 */
[----:B------:R-:W-:Y:S05]  /*0510*/  EXIT ;  /* 0x000000000000794d */ /* 0x000fea0003800000 */
        .type           $_Z4testdPdS_$__internal_trig_reduction_slowpathd,@function
        .size           $_Z4testdPdS_$__internal_trig_reduction_slowpathd,(.L_x_6 - $_Z4testdPdS_$__internal_trig_reduction_slowpathd)
$_Z4testdPdS_$__internal_trig_reduction_slowpathd:
[----:B------:R-:W0:Y:S01]  /*0520*/  LDC R10, c[0x0][0x384] ;  /* 0x0000e100ff0a7b82 */ /* 0x000e220000000800 */
[----:B------:R-:W-:-:S07]  /*0530*/  IMAD.MOV.U32 R4, RZ, RZ, RZ ;  /* 0x000000ffff047224 */ /* 0x000fce00078e00ff */
[----:B------:R-:W1:Y:S08]  /*0540*/  LDC R11, c[0x0][0x380] ;  /* 0x0000e000ff0b7b82 */ /* 0x000e700000000800 */
[----:B------:R-:W2:Y:S01]  /*0550*/  LDC R8, c[0x0][0x384] ;  /* 0x0000e100ff087b82 */ /* 0x000ea20000000800 */
[----:B0-----:R-:W-:-:S04]  /*0560*/  SHF.R.U32.HI R6, RZ, 0x14, R10 ;  /* 0x00000014ff067819 */ /* 0x001fc8000001160a */
[----:B------:R-:W-:-:S04]  /*0570*/  LOP3.LUT R0, R6, 0x7ff, RZ, 0xc0, !PT ;  /* 0x000007ff06007812 */ /* 0x000fc800078ec0ff */
[----:B------:R-:W-:-:S13]  /*0580*/  ISETP.NE.AND P0, PT, R0, 0x7ff, PT ;  /* 0x000007ff0000780c */ /* 0x000fda0003f05270 */
[----:B-12---:R-:W-:Y:S05]  /*0590*/  @!P0 BRA `(.L_x_1) ;  /* 0x00000008002c8947 */ /* 0x006fea0003800000 */
[----:B------:R-:W-:Y:S01]  /*05a0*/  VIADD R2, R0, 0xfffffc00 ;  /* 0xfffffc0000027836 */ /* 0x000fe20000000000 */
[----:B------:R-:W-:-:S04]  /*05b0*/  CS2R R16, SRZ ;  /* 0x0000000000107805 */ /* 0x000fc8000001ff00 */
[----:B------:R-:W-:Y:S02]  /*05c0*/  SHF.R.U32.HI R0, RZ, 0x6, R2 ;  /* 0x00000006ff007819 */ /* 0x000fe40000011602 */
[----:B------:R-:W-:Y:S02]  /*05d0*/  ISETP.GE.U32.AND P0, PT, R2, 0x80, PT ;  /* 0x000000800200780c */ /* 0x000fe40003f06070 */
[C---:B------:R-:W-:Y:S02]  /*05e0*/  IADD3 R7, PT, PT, -R0.reuse, 0x13, RZ ;  /* 0x0000001300077810 */ /* 0x040fe40007ffe1ff */
[----:B------:R-:W-:Y:S02]  /*05f0*/  IADD3 R19, PT, PT, -R0, 0xf, RZ ;  /* 0x0000000f00137810 */ /* 0x000fe40007ffe1ff */
[----:B------:R-:W-:-:S04]  /*0600*/  SEL R7, R7, 0x12, P0 ;  /* 0x0000001207077807 */ /* 0x000fc80000000000 */
[----:B------:R-:W-:-:S13]  /*0610*/  ISETP.GE.AND P0, PT, R19, R7, PT ;  /* 0x000000071300720c */ /* 0x000fda0003f06270 */
[----:B------:R-:W-:Y:S05]  /*0620*/  @P0 BRA `(.L_x_2) ;  /* 0x00000000008c0947 */ /* 0x000fea0003800000 */
[----:B------:R-:W0:Y:S01]  /*0630*/  LDC.64 R2, c[0x4][RZ] ;  /* 0x01000000ff027b82 */ /* 0x000e220000000a00 */
[C---:B------:R-:W-:Y:S01]  /*0640*/  SHF.L.U64.HI R13, R11.reuse, 0xb, R8 ;  /* 0x0000000b0b0d7819 */ /* 0x040fe20000010208 */
[----:B------:R-:W-:Y:S01]  /*0650*/  IMAD.SHL.U32 R11, R11, 0x800, RZ ;  /* 0x000008000b0b7824 */ /* 0x000fe200078e00ff */
[----:B------:R-:W-:Y:S01]  /*0660*/  IADD3 R15, PT, PT, RZ, -R0, -R7 ;  /* 0x80000000ff0f7210 */ /* 0x000fe20007ffe807 */
[----:B------:R-:W-:Y:S01]  /*0670*/  IMAD.MOV.U32 R14, RZ, RZ, RZ ;  /* 0x000000ffff0e7224 */ /* 0x000fe200078e00ff */
[----:B------:R-:W-:Y:S02]  /*0680*/  CS2R R16, SRZ ;  /* 0x0000000000107805 */ /* 0x000fe4000001ff00 */
[----:B------:R-:W-:Y:S01]  /*0690*/  LOP3.LUT R13, R13, 0x80000000, RZ, 0xfc, !PT ;  /* 0x800000000d0d7812 */ /* 0x000fe200078efcff */
[----:B------:R-:W1:Y:S01]  /*06a0*/  LDCU.64 UR4, c[0x0][0x358] ;  /* 0x00006b00ff0477ac */ /* 0x000e620008000a00 */
[----:B------:R-:W-:-:S05]  /*06b0*/  NOP ;  /* 0x0000000000007918 */ /* 0x000fca0000000000 */
.L_x_3:
[----:B0-----:R-:W-:-:S06]  /*06c0*/  IMAD.WIDE R4, R19, 0x8, R2 ;  /* 0x0000000813047825 */ /* 0x001fcc00078e0202 */
[----:B-1----:R-:W2:Y:S01]  /*06d0*/  LDG.E.64.CONSTANT R4, desc[UR4][R4.64] ;  /* 0x0000000404047981 */ /* 0x002ea2000c1e9b00 */
[----:B------:R-:W-:Y:S02]  /*06e0*/  IMAD.MOV.U32 R8, RZ, RZ, R16 ;  /* 0x000000ffff087224 */ /* 0x000fe400078e0010 */
[----:B------:R-:W-:Y:S02]  /*06f0*/  IMAD.MOV.U32 R9, RZ, RZ, R17 ;  /* 0x000000ffff097224 */ /* 0x000fe400078e0011 */
[----:B------:R-:W-:Y:S02]  /*0700*/  VIADD R15, R15, 0x1 ;  /* 0x000000010f0f7836 */ /* 0x000fe40000000000 */
[----:B------:R-:W-:Y:S02]  /*0710*/  VIADD R19, R19, 0x1 ;  /* 0x0000000113137836 */ /* 0x000fe40000000000 */
[----:B--2---:R-:W-:-:S04]  /*0720*/  IMAD.WIDE.U32 R8, P2, R4, R11, R8 ;  /* 0x0000000b04087225 */ /* 0x004fc80007840008 */
[----:B------:R-:W-:Y:S02]  /*0730*/  IMAD R17, R4, R13, RZ ;  /* 0x0000000d04117224 */ /* 0x000fe400078e02ff */
[CC--:B------:R-:W-:Y:S02]  /*0740*/  IMAD R16, R5.reuse, R11.reuse, RZ ;  /* 0x0000000b05107224 */ /* 0x0c0fe400078e02ff */
[----:B------:R-:W-:Y:S01]  /*0750*/  IMAD.HI.U32 R21, R5, R11, RZ ;  /* 0x0000000b05157227 */ /* 0x000fe200078e00ff */
[----:B------:R-:W-:-:S03]  /*0760*/  IADD3 R9, P0, PT, R17, R9, RZ ;  /* 0x0000000911097210 */ /* 0x000fc60007f1e0ff */
[----:B------:R-:W-:Y:S01]  /*0770*/  IMAD.HI.U32 R18, R5, R13, RZ ;  /* 0x0000000d05127227 */ /* 0x000fe200078e00ff */
[----:B------:R-:W-:-:S03]  /*0780*/  IADD3 R9, P1, PT, R16, R9, RZ ;  /* 0x0000000910097210 */ /* 0x000fc60007f3e0ff */
[----:B------:R-:W-:-:S04]  /*0790*/  IMAD.HI.U32 R16, R4, R13, RZ ;  /* 0x0000000d04107227 */ /* 0x000fc800078e00ff */
[----:B------:R-:W-:Y:S02]  /*07a0*/  IMAD.X R4, RZ, RZ, R16, P2 ;  /* 0x000000ffff047224 */ /* 0x000fe400010e0610 */
[----:B------:R-:W-:Y:S02]  /*07b0*/  IMAD R5, R5, R13, RZ ;  /* 0x0000000d05057224 */ /* 0x000fe400078e02ff */
[C---:B------:R-:W-:Y:S01]  /*07c0*/  IMAD R17, R14.reuse, 0x8, R1 ;  /* 0x000000080e117824 */ /* 0x040fe200078e0201 */
[----:B------:R-:W-:Y:S01]  /*07d0*/  IADD3.X R4, P0, PT, R21, R4, RZ, P0, !PT ;  /* 0x0000000415047210 */ /* 0x000fe2000071e4ff */
[----:B------:R-:W-:-:S03]  /*07e0*/  VIADD R14, R14, 0x1 ;  /* 0x000000010e0e7836 */ /* 0x000fc60000000000 */
[----:B------:R-:W-:Y:S01]  /*07f0*/  IADD3.X R16, P1, PT, R5, R4, RZ, P1, !PT ;  /* 0x0000000405107210 */ /* 0x000fe20000f3e4ff */
[----:B------:R-:W-:Y:S01]  /*0800*/  IMAD.X R4, RZ, RZ, R18, P0 ;  /* 0x000000ffff047224 */ /* 0x000fe200000e0612 */
[----:B------:R-:W-:Y:S01]  /*0810*/  ISETP.NE.AND P0, PT, R15, -0xf, PT ;  /* 0xfffffff10f00780c */ /* 0x000fe20003f05270 */
[----:B------:R0:W-:Y:S02]  /*0820*/  STL.64 [R17], R8 ;  /* 0x0000000811007387 */ /* 0x0001e40000100a00 */
[----:B0-----:R-:W-:-:S10]  /*0830*/  IMAD.X R17, RZ, RZ, R4, P1 ;  /* 0x000000ffff117224 */ /* 0x001fd400008e0604 */
[----:B------:R-:W-:Y:S05]  /*0840*/  @P0 BRA `(.L_x_3) ;  /* 0xfffffffc009c0947 */ /* 0x000fea000383ffff */
[----:B------:R-:W-:-:S07]  /*0850*/  IMAD.MOV.U32 R19, RZ, RZ, R7 ;  /* 0x000000ffff137224 */ /* 0x000fce00078e0007 */
.L_x_2:
[----:B------:R-:W-:Y:S01]  /*0860*/  LOP3.LUT P0, R21, R6, 0x3f, RZ, 0xc0, !PT ;  /* 0x0000003f06157812 */ /* 0x000fe2000780c0ff */
[----:B------:R-:W-:-:S04]  /*0870*/  IMAD.IADD R0, R0, 0x1, R19 ;  /* 0x0000000100007824 */ /* 0x000fc800078e0213 */
[----:B------:R-:W-:-:S05]  /*0880*/  IMAD.U32 R19, R0, 0x8, R1 ;  /* 0x0000000800137824 */ /* 0x000fca00078e0001 */
[----:B------:R0:W-:Y:S04]  /*0890*/  STL.64 [R19+-0x78], R16 ;  /* 0xffff881013007387 */ /* 0x0001e80000100a00 */
[----:B------:R-:W2:Y:S04]  /*08a0*/  @P0 LDL.64 R8, [R1+0x8] ;  /* 0x0000080001080983 */ /* 0x000ea80000100a00 */
[----:B------:R-:W3:Y:S04]  /*08b0*/  LDL.64 R2, [R1+0x10] ;  /* 0x0000100001027983 */ /* 0x000ee80000100a00 */
[----:B------:R-:W4:Y:S01]  /*08c0*/  LDL.64 R4, [R1+0x18] ;  /* 0x0000180001047983 */ /* 0x000f220000100a00 */
[----:B------:R-:W-:-:S02]  /*08d0*/  @P0 LOP3.LUT R0, R6, 0x3f, RZ, 0xc, !PT ;  /* 0x0000003f06000812 */ /* 0x000fc400078e0cff */
[--C-:B--2---:R-:W-:Y:S02]  /*08e0*/  @P0 SHF.R.U64 R7, R8, 0x1, R9.reuse ;  /* 0x0000000108070819 */ /* 0x104fe40000001209 */
[----:B------:R-:W-:Y:S02]  /*08f0*/  @P0 SHF.R.U32.HI R9, RZ, 0x1, R9 ;  /* 0x00000001ff090819 */ /* 0x000fe40000011609 */
[C---:B---3--:R-:W-:Y:S02]  /*0900*/  @P0 SHF.L.U32 R11, R2.reuse, R21, RZ ;  /* 0x00000015020b0219 */ /* 0x048fe400000006ff */
[----:B------:R-:W-:Y:S02]  /*0910*/  @P0 SHF.R.U64 R6, R7, R0, R9 ;  /* 0x0000000007060219 */ /* 0x000fe40000001209 */
[--C-:B------:R-:W-:Y:S02]  /*0920*/  @P0 SHF.R.U32.HI R15, RZ, 0x1, R3.reuse ;  /* 0x00000001ff0f0819 */ /* 0x100fe40000011603 */
[----:B------:R-:W-:-:S02]  /*0930*/  @P0 SHF.R.U64 R13, R2, 0x1, R3 ;  /* 0x00000001020d0819 */ /* 0x000fc40000001203 */
[-C--:B------:R-:W-:Y:S02]  /*0940*/  @P0 SHF.L.U64.HI R8, R2, R21.reuse, R3 ;  /* 0x0000001502080219 */ /* 0x080fe40000010203 */
[----:B------:R-:W-:Y:S02]  /*0950*/  @P0 SHF.R.U32.HI R7, RZ, R0, R9 ;  /* 0x00000000ff070219 */ /* 0x000fe40000011609 */
[----:B------:R-:W-:Y:S02]  /*0960*/  @P0 LOP3.LUT R2, R11, R6, RZ, 0xfc, !PT ;  /* 0x000000060b020212 */ /* 0x000fe400078efcff */
[----:B----4-:R-:W-:Y:S02]  /*0970*/  @P0 SHF.L.U32 R9, R4, R21, RZ ;  /* 0x0000001504090219 */ /* 0x010fe400000006ff */
[----:B------:R-:W-:Y:S02]  /*0980*/  @P0 SHF.R.U64 R14, R13, R0, R15 ;  /* 0x000000000d0e0219 */ /* 0x000fe4000000120f */
[----:B------:R-:W-:Y:S01]  /*0990*/  @P0 LOP3.LUT R3, R8, R7, RZ, 0xfc, !PT ;  /* 0x0000000708030212 */ /* 0x000fe200078efcff */
[----:B------:R-:W-:Y:S01]  /*09a0*/  IMAD.SHL.U32 R8, R2, 0x4, RZ ;  /* 0x0000000402087824 */ /* 0x000fe200078e00ff */
[----:B------:R-:W-:-:S02]  /*09b0*/  @P0 SHF.L.U64.HI R21, R4, R21, R5 ;  /* 0x0000001504150219 */ /* 0x000fc40000010205 */
[----:B------:R-:W-:Y:S02]  /*09c0*/  @P0 LOP3.LUT R4, R9, R14, RZ, 0xfc, !PT ;  /* 0x0000000e09040212 */ /* 0x000fe400078efcff */
[----:B------:R-:W-:Y:S02]  /*09d0*/  @P0 SHF.R.U32.HI R0, RZ, R0, R15 ;  /* 0x00000000ff000219 */ /* 0x000fe4000001160f */
[----:B------:R-:W-:Y:S02]  /*09e0*/  SHF.L.U64.HI R9, R2, 0x2, R3 ;  /* 0x0000000202097819 */ /* 0x000fe40000010203 */
[----:B------:R-:W-:Y:S02]  /*09f0*/  @P0 LOP3.LUT R5, R21, R0, RZ, 0xfc, !PT ;  /* 0x0000000015050212 */ /* 0x000fe400078efcff */
[----:B------:R-:W-:Y:S02]  /*0a00*/  SHF.L.W.U32.HI R3, R3, 0x2, R4 ;  /* 0x0000000203037819 */ /* 0x000fe40000010e04 */
[----:B------:R-:W-:-:S02]  /*0a10*/  IADD3 RZ, P0, PT, RZ, -R8, RZ ;  /* 0x80000008ffff7210 */ /* 0x000fc40007f1e0ff */
[----:B------:R-:W-:Y:S02]  /*0a20*/  LOP3.LUT R0, RZ, R9, RZ, 0x33, !PT ;  /* 0x00000009ff007212 */ /* 0x000fe400078e33ff */
[----:B------:R-:W-:Y:S02]  /*0a30*/  SHF.L.W.U32.HI R4, R4, 0x2, R5 ;  /* 0x0000000204047819 */ /* 0x000fe40000010e05 */
[----:B------:R-:W-:Y:S02]  /*0a40*/  LOP3.LUT R6, RZ, R3, RZ, 0x33, !PT ;  /* 0x00000003ff067212 */ /* 0x000fe400078e33ff */
[----:B------:R-:W-:Y:S02]  /*0a50*/  IADD3.X R2, P0, PT, RZ, R0, RZ, P0, !PT ;  /* 0x00000000ff027210 */ /* 0x000fe4000071e4ff */
[----:B------:R-:W-:Y:S02]  /*0a60*/  LOP3.LUT R0, RZ, R4, RZ, 0x33, !PT ;  /* 0x00000004ff007212 */ /* 0x000fe400078e33ff */
[----:B------:R-:W-:-:S02]  /*0a70*/  IADD3.X R6, P1, PT, RZ, R6, RZ, P0, !PT ;  /* 0x00000006ff067210 */ /* 0x000fc4000073e4ff */
[----:B------:R-:W-:-:S03]  /*0a80*/  ISETP.GT.U32.AND P2, PT, R3, -0x1, PT ;  /* 0xffffffff0300780c */ /* 0x000fc60003f44070 */
[----:B------:R-:W-:Y:S01]  /*0a90*/  IMAD.X R7, RZ, RZ, R0, P1 ;  /* 0x000000ffff077224 */ /* 0x000fe200008e0600 */
[----:B------:R-:W-:-:S04]  /*0aa0*/  ISETP.GT.AND.EX P0, PT, R4, -0x1, PT, P2 ;  /* 0xffffffff0400780c */ /* 0x000fc80003f04320 */
[----:B------:R-:W-:Y:S02]  /*0ab0*/  SEL R14, R4, R7, P0 ;  /* 0x00000007040e7207 */ /* 0x000fe40000000000 */
[----:B------:R-:W-:Y:S02]  /*0ac0*/  SEL R7, R3, R6, P0 ;  /* 0x0000000603077207 */ /* 0x000fe40000000000 */
[----:B------:R-:W-:Y:S02]  /*0ad0*/  ISETP.NE.U32.AND P1, PT, R14, RZ, PT ;  /* 0x000000ff0e00720c */ /* 0x000fe40003f25070 */
[----:B------:R-:W-:Y:S02]  /*0ae0*/  SEL R9, R9, R2, P0 ;  /* 0x0000000209097207 */ /* 0x000fe40000000000 */
[----:B------:R-:W-:Y:S01]  /*0af0*/  SEL R3, R7, R14, !P1 ;  /* 0x0000000e07037207 */ /* 0x000fe20004800000 */
[----:B------:R-:W-:-:S05]  /*0b00*/  @!P0 IMAD.MOV R8, RZ, RZ, -R8 ;  /* 0x000000ffff088224 */ /* 0x000fca00078e0a08 */
[----:B------:R-:W1:Y:S02]  /*0b10*/  FLO.U32 R3, R3 ;  /* 0x0000000300037300 */ /* 0x000e6400000e0000 */
[C---:B-1----:R-:W-:Y:S02]  /*0b20*/  IADD3 R6, PT, PT, -R3.reuse, 0x1f, RZ ;  /* 0x0000001f03067810 */ /* 0x042fe40007ffe1ff */
[----:B------:R-:W-:-:S03]  /*0b30*/  IADD3 R0, PT, PT, -R3, 0x3f, RZ ;  /* 0x0000003f03007810 */ /* 0x000fc60007ffe1ff */
[----:B------:R-:W-:-:S05]  /*0b40*/  @P1 IMAD.MOV R0, RZ, RZ, R6 ;  /* 0x000000ffff001224 */ /* 0x000fca00078e0206 */
[----:B------:R-:W-:-:S13]  /*0b50*/  ISETP.NE.AND P1, PT, R0, RZ, PT ;  /* 0x000000ff0000720c */ /* 0x000fda0003f25270 */
[----:B0-----:R-:W-:Y:S05]  /*0b60*/  @!P1 BRA `(.L_x_4) ;  /* 0x0000000000289947 */ /* 0x001fea0003800000 */
[----:B------:R-:W-:Y:S02]  /*0b70*/  LOP3.LUT R2, R0, 0x3f, RZ, 0xc0, !PT ;  /* 0x0000003f00027812 */ /* 0x000fe400078ec0ff */
[--C-:B------:R-:W-:Y:S02]  /*0b80*/  SHF.R.U64 R6, R8, 0x1, R9.reuse ;  /* 0x0000000108067819 */ /* 0x100fe40000001209 */
[----:B------:R-:W-:Y:S02]  /*0b90*/  SHF.R.U32.HI R8, RZ, 0x1, R9 ;  /* 0x00000001ff087819 */ /* 0x000fe40000011609 */
[----:B------:R-:W-:Y:S02]  /*0ba0*/  LOP3.LUT R3, R0, 0x3f, RZ, 0xc, !PT ;  /* 0x0000003f00037812 */ /* 0x000fe400078e0cff */
[CC--:B------:R-:W-:Y:S02]  /*0bb0*/  SHF.L.U64.HI R14, R7.reuse, R2.reuse, R14 ;  /* 0x00000002070e7219 */ /* 0x0c0fe4000001020e */
[----:B------:R-:W-:-:S02]  /*0bc0*/  SHF.L.U32 R7, R7, R2, RZ ;  /* 0x0000000207077219 */ /* 0x000fc400000006ff */
[-CC-:B------:R-:W-:Y:S02]  /*0bd0*/  SHF.R.U64 R2, R6, R3.reuse, R8.reuse ;  /* 0x0000000306027219 */ /* 0x180fe40000001208 */
[----:B------:R-:W-:Y:S02]  /*0be0*/  SHF.R.U32.HI R3, RZ, R3, R8 ;  /* 0x00000003ff037219 */ /* 0x000fe40000011608 */
[----:B------:R-:W-:Y:S02]  /*0bf0*/  LOP3.LUT R7, R7, R2, RZ, 0xfc, !PT ;  /* 0x0000000207077212 */ /* 0x000fe400078efcff */
[----:B------:R-:W-:-:S07]  /*0c00*/  LOP3.LUT R14, R14, R3, RZ, 0xfc, !PT ;  /* 0x000000030e0e7212 */ /* 0x000fce00078efcff */
.L_x_4:
[----:B------:R-:W-:Y:S01]  /*0c10*/  IMAD.WIDE.U32 R8, R7, 0x2168c235, RZ ;  /* 0x2168c23507087825 */ /* 0x000fe200078e00ff */
[----:B------:R-:W-:-:S03]  /*0c20*/  SHF.R.U32.HI R5, RZ, 0x1e, R5 ;  /* 0x0000001eff057819 */ /* 0x000fc60000011605 */
[----:B------:R-:W-:Y:S01]  /*0c30*/  IMAD.MOV.U32 R2, RZ, RZ, R9 ;  /* 0x000000ffff027224 */ /* 0x000fe200078e0009 */
[----:B------:R-:W-:Y:S01]  /*0c40*/  IADD3 RZ, P1, PT, R8, R8, RZ ;  /* 0x0000000808ff7210 */ /* 0x000fe20007f3e0ff */
[----:B------:R-:W-:Y:S01]  /*0c50*/  IMAD.MOV.U32 R3, RZ, RZ, RZ ;  /* 0x000000ffff037224 */ /* 0x000fe200078e00ff */
[----:B------:R-:W-:Y:S01]  /*0c60*/  LEA.HI R4, R4, R5, RZ, 0x1 ;  /* 0x0000000504047211 */ /* 0x000fe200078f08ff */
[----:B------:R-:W-:-:S04]  /*0c70*/  IMAD.HI.U32 R6, R14, -0x36f0255e, RZ ;  /* 0xc90fdaa20e067827 */ /* 0x000fc800078e00ff */
[----:B------:R-:W-:-:S04]  /*0c80*/  IMAD.WIDE.U32 R2, R7, -0x36f0255e, R2 ;  /* 0xc90fdaa207027825 */ /* 0x000fc800078e0002 */
[C---:B------:R-:W-:Y:S02]  /*0c90*/  IMAD R7, R14.reuse, -0x36f0255e, RZ ;  /* 0xc90fdaa20e077824 */ /* 0x040fe400078e02ff */
[----:B------:R-:W-:-:S04]  /*0ca0*/  IMAD.WIDE.U32 R2, P2, R14, 0x2168c235, R2 ;  /* 0x2168c2350e027825 */ /* 0x000fc80007840002 */
[----:B------:R-:W-:Y:S01]  /*0cb0*/  IMAD.X R6, RZ, RZ, R6, P2 ;  /* 0x000000ffff067224 */ /* 0x000fe200010e0606 */
[----:B------:R-:W-:Y:S02]  /*0cc0*/  IADD3 R3, P2, PT, R7, R3, RZ ;  /* 0x0000000307037210 */ /* 0x000fe40007f5e0ff */
[----:B------:R-:W-:Y:S02]  /*0cd0*/  IADD3.X RZ, P1, PT, R2, R2, RZ, P1, !PT ;  /* 0x0000000202ff7210 */ /* 0x000fe40000f3e4ff */
[C---:B------:R-:W-:Y:S01]  /*0ce0*/  ISETP.GT.U32.AND P3, PT, R3.reuse, RZ, PT ;  /* 0x000000ff0300720c */ /* 0x040fe20003f64070 */
[----:B------:R-:W-:Y:S01]  /*0cf0*/  IMAD.X R6, RZ, RZ, R6, P2 ;  /* 0x000000ffff067224 */ /* 0x000fe200010e0606 */
[----:B------:R-:W-:-:S04]  /*0d00*/  IADD3.X R2, P2, PT, R3, R3, RZ, P1, !PT ;  /* 0x0000000303027210 */ /* 0x000fc80000f5e4ff */
[C---:B------:R-:W-:Y:S01]  /*0d10*/  ISETP.GT.AND.EX P1, PT, R6.reuse, RZ, PT, P3 ;  /* 0x000000ff0600720c */ /* 0x040fe20003f24330 */
[----:B------:R-:W-:-:S03]  /*0d20*/  IMAD.X R7, R6, 0x1, R6, P2 ;  /* 0x0000000106077824 */ /* 0x000fc600010e0606 */
[----:B------:R-:W-:Y:S02]  /*0d30*/  SEL R2, R2, R3, P1 ;  /* 0x0000000302027207 */ /* 0x000fe40000800000 */
[----:B------:R-:W-:Y:S02]  /*0d40*/  SEL R7, R7, R6, P1 ;  /* 0x0000000607077207 */ /* 0x000fe40000800000 */
[----:B------:R-:W-:Y:S02]  /*0d50*/  IADD3 R2, P2, PT, R2, 0x1, RZ ;  /* 0x0000000102027810 */ /* 0x000fe40007f5e0ff */
[----:B------:R-:W-:Y:S02]  /*0d60*/  SEL R3, RZ, 0xffffffff, !P1 ;  /* 0xffffffffff037807 */ /* 0x000fe40004800000 */
[----:B------:R-:W-:Y:S01]  /*0d70*/  LOP3.LUT P1, R10, R10, 0x80000000, RZ, 0xc0, !PT ;  /* 0x800000000a0a7812 */ /* 0x000fe2000782c0ff */
[----:B------:R-:W-:Y:S02]  /*0d80*/  IMAD.X R7, RZ, RZ, R7, P2 ;  /* 0x000000ffff077224 */ /* 0x000fe400010e0607 */
[----:B------:R-:W-:Y:S01]  /*0d90*/  IMAD.IADD R3, R3, 0x1, -R0 ;  /* 0x0000000103037824 */ /* 0x000fe200078e0a00 */
[----:B------:R-:W-:-:S02]  /*0da0*/  @!P0 LOP3.LUT R10, R10, 0x80000000, RZ, 0x3c, !PT ;  /* 0x800000000a0a8812 */ /* 0x000fc400078e3cff */
[----:B------:R-:W-:Y:S01]  /*0db0*/  SHF.R.U64 R2, R2, 0xa, R7 ;  /* 0x0000000a02027819 */ /* 0x000fe20000001207 */
[----:B------:R-:W-:-:S03]  /*0dc0*/  IMAD.SHL.U32 R3, R3, 0x100000, RZ ;  /* 0x0010000003037824 */ /* 0x000fc600078e00ff */
[----:B------:R-:W-:-:S03]  /*0dd0*/  IADD3 R2, P2, PT, R2, 0x1, RZ ;  /* 0x0000000102027810 */ /* 0x000fc60007f5e0ff */
[----:B------:R-:W-:Y:S01]  /*0de0*/  @P1 IMAD.MOV R4, RZ, RZ, -R4 ;  /* 0x000000ffff041224 */ /* 0x000fe200078e0a04 */
[----:B------:R-:W-:-:S04]  /*0df0*/  LEA.HI.X R7, R7, RZ, RZ, 0x16, P2 ;  /* 0x000000ff07077211 */ /* 0x000fc800010fb4ff */
[--C-:B------:R-:W-:Y:S02]  /*0e00*/  SHF.R.U64 R0, R2, 0x1, R7.reuse ;  /* 0x0000000102007819 */ /* 0x100fe40000001207 */
[----:B------:R-:W-:Y:S02]  /*0e10*/  SHF.R.U32.HI R2, RZ, 0x1, R7 ;  /* 0x00000001ff027819 */ /* 0x000fe40000011607 */
[----:B------:R-:W-:-:S04]  /*0e20*/  IADD3 R11, P2, P3, RZ, RZ, R0 ;  /* 0x000000ffff0b7210 */ /* 0x000fc80007b5e000 */
[----:B------:R-:W-:-:S04]  /*0e30*/  IADD3.X R3, PT, PT, R3, 0x3fe00000, R2, P2, P3 ;  /* 0x3fe0000003037810 */ /* 0x000fc800017e6402 */
[----:B------:R-:W-:-:S07]  /*0e40*/  LOP3.LUT R8, R3, R10, RZ, 0xfc, !PT ;  /* 0x0000000a03087212 */ /* 0x000fce00078efcff */
.L_x_1:
[----:B------:R-:W-:Y:S02]  /*0e50*/  IMAD.MOV.U32 R13, RZ, RZ, 0x0 ;  /* 0x00000000ff0d7424 */ /* 0x000fe400078e00ff */
[----:B------:R-:W-:Y:S02]  /*0e60*/  IMAD.MOV.U32 R0, RZ, RZ, R4 ;  /* 0x000000ffff007224 */ /* 0x000fe400078e0004 */
[----:B------:R-:W-:Y:S02]  /*0e70*/  IMAD.MOV.U32 R2, RZ, RZ, R11 ;  /* 0x000000ffff027224 */ /* 0x000fe400078e000b */
[----:B------:R-:W-:Y:S01]  /*0e80*/  IMAD.MOV.U32 R3, RZ, RZ, R8 ;  /* 0x000000ffff037224 */ /* 0x000fe200078e0008 */
[----:B------:R-:W-:Y:S06]  /*0e90*/  RET.REL.NODEC R12 `(_Z4testdPdS_) ;  /* 0xfffffff00c587950 */ /* 0x000fec0003c3ffff */
.L_x_5:
[----:B------:R-:W-:-:S00]  /*0ea0*/  BRA `(.L_x_5) ;  /* 0xfffffffc00fc7947 */ /* 0x000fc0000383ffff */
[----:B------:R-:W-:-:S00]  /*0eb0*/  NOP ;  /* 0x0000000000007918 */ /* 0x000fc00000000000 */
        /* <DEDUP_REMOVED lines=12> */
.L_x_6:


//--------------------- .nv.global.init           --------------------------
	.section	.nv.global.init,"aw",@progbits
	.align	8
.nv.global.init:
	.type		__cudart_i2opi_d,@object
	.size		__cudart_i2opi_d,(.L_0 - __cudart_i2opi_d)
__cudart_i2opi_d:
        /*0000*/ 	.byte	0x08, 0x5d, 0x8d, 0x1f, 0xb1, 0x5f, 0xfb, 0x6b, 0xea, 0x92, 0x52, 0x8a, 0xf7, 0x39, 0x07, 0x3d
        /* <DEDUP_REMOVED lines=8> */
.L_0:


//--------------------- .nv.shared.reserved.0     --------------------------
	.section	.nv.shared.reserved.0,"aw",@nobits
	.weak		__nv_reservedSMEM_offset_0_alias
	.size		__nv_reservedSMEM_offset_0_alias, 0, 64
	.other		__nv_reservedSMEM_offset_0_alias,@"STO_CUDA_RESERVED_SHARED STV_DEFAULT"
__nv_reservedSMEM_offset_0_alias:
	.zero		0
	.zero		64


//--------------------- .nv.constant0._Z4testdPdS_ --------------------------
	.section	.nv.constant0._Z4testdPdS_,"a",@progbits
	.sectionflags	@""
	.align	4
.nv.constant0._Z4testdPdS_:
	.zero		920


//--------------------- SYMBOLS --------------------------

	.type		.nv.reservedSmem.offset0,@object
	.size		.nv.reservedSmem.offset0,0x4
